//
// Generated by NVIDIA NVVM Compiler
//
// Compiler Build ID: CL-36424714
// Cuda compilation tools, release 13.0, V13.0.88
// Based on NVVM 20.0.0
//

.version 9.0
.target sm_100
.address_size 64

	// .globl	_Z3addPKfS0_Pfm

.visible .entry _Z3addPKfS0_Pfm(
	.param .u64 .ptr .align 1 _Z3addPKfS0_Pfm_param_0,
	.param .u64 .ptr .align 1 _Z3addPKfS0_Pfm_param_1,
	.param .u64 .ptr .align 1 _Z3addPKfS0_Pfm_param_2,
	.param .u64 _Z3addPKfS0_Pfm_param_3
)
{
	.reg .pred 	%p<2>;
	.reg .b32 	%r<5>;
	.reg .b32 	%f<4>;
	.reg .b64 	%rd<13>;

	ld.param.u64 	%rd2, [_Z3addPKfS0_Pfm_param_0];
	ld.param.u64 	%rd3, [_Z3addPKfS0_Pfm_param_1];
	ld.param.u64 	%rd4, [_Z3addPKfS0_Pfm_param_2];
	ld.param.u64 	%rd5, [_Z3addPKfS0_Pfm_param_3];
	mov.u32 	%r1, %tid.x;
	mov.u32 	%r2, %ctaid.x;
	mov.u32 	%r3, %ntid.x;
	mad.lo.s32 	%r4, %r2, %r3, %r1;
	cvt.u64.u32 	%rd1, %r4;
	setp.le.u64 	%p1, %rd5, %rd1;
	@%p1 bra 	$L__BB0_2;
	cvta.to.global.u64 	%rd6, %rd2;
	cvta.to.global.u64 	%rd7, %rd3;
	cvta.to.global.u64 	%rd8, %rd4;
	shl.b64 	%rd9, %rd1, 2;
	add.s64 	%rd10, %rd6, %rd9;
	ld.global.f32 	%f1, [%rd10];
	add.s64 	%rd11, %rd7, %rd9;
	ld.global.f32 	%f2, [%rd11];
	add.f32 	%f3, %f1, %f2;
	add.s64 	%rd12, %rd8, %rd9;
	st.global.f32 	[%rd12], %f3;
$L__BB0_2:
	ret;

}
	// .globl	_Z14chaotic_seriesPfm
.visible .entry _Z14chaotic_seriesPfm(
	.param .u64 .ptr .align 1 _Z14chaotic_seriesPfm_param_0,
	.param .u64 _Z14chaotic_seriesPfm_param_1
)
{
	.reg .pred 	%p<10>;
	.reg .b32 	%f<100>;
	.reg .b64 	%rd<39>;

	ld.param.u64 	%rd23, [_Z14chaotic_seriesPfm_param_0];
	ld.param.u64 	%rd22, [_Z14chaotic_seriesPfm_param_1];
	cvta.to.global.u64 	%rd1, %rd23;
	add.s64 	%rd2, %rd22, -1;
	setp.eq.s64 	%p1, %rd2, 0;
	@%p1 bra 	$L__BB1_13;
	add.s64 	%rd25, %rd22, -2;
	and.b64  	%rd3, %rd2, 15;
	setp.lt.u64 	%p2, %rd25, 15;
	mov.b64 	%rd35, 0;
	@%p2 bra 	$L__BB1_4;
	and.b64  	%rd35, %rd2, -16;
	ld.global.f32 	%f98, [%rd1];
	add.s64 	%rd32, %rd1, 32;
	mov.u64 	%rd33, %rd35;
$L__BB1_3:
	.pragma "nounroll";
	mul.f32 	%f7, %f98, 0f40800000;
	mov.f32 	%f8, 0f3F800000;
	sub.f32 	%f9, %f8, %f98;
	mul.f32 	%f10, %f7, %f9;
	st.global.f32 	[%rd32+-28], %f10;
	mul.f32 	%f11, %f10, 0f40800000;
	sub.f32 	%f12, %f8, %f10;
	mul.f32 	%f13, %f11, %f12;
	st.global.f32 	[%rd32+-24], %f13;
	mul.f32 	%f14, %f13, 0f40800000;
	sub.f32 	%f15, %f8, %f13;
	mul.f32 	%f16, %f14, %f15;
	st.global.f32 	[%rd32+-20], %f16;
	mul.f32 	%f17, %f16, 0f40800000;
	sub.f32 	%f18, %f8, %f16;
	mul.f32 	%f19, %f17, %f18;
	st.global.f32 	[%rd32+-16], %f19;
	mul.f32 	%f20, %f19, 0f40800000;
	sub.f32 	%f21, %f8, %f19;
	mul.f32 	%f22, %f20, %f21;
	st.global.f32 	[%rd32+-12], %f22;
	mul.f32 	%f23, %f22, 0f40800000;
	sub.f32 	%f24, %f8, %f22;
	mul.f32 	%f25, %f23, %f24;
	st.global.f32 	[%rd32+-8], %f25;
	mul.f32 	%f26, %f25, 0f40800000;
	sub.f32 	%f27, %f8, %f25;
	mul.f32 	%f28, %f26, %f27;
	st.global.f32 	[%rd32+-4], %f28;
	mul.f32 	%f29, %f28, 0f40800000;
	sub.f32 	%f30, %f8, %f28;
	mul.f32 	%f31, %f29, %f30;
	st.global.f32 	[%rd32], %f31;
	mul.f32 	%f32, %f31, 0f40800000;
	sub.f32 	%f33, %f8, %f31;
	mul.f32 	%f34, %f32, %f33;
	st.global.f32 	[%rd32+4], %f34;
	mul.f32 	%f35, %f34, 0f40800000;
	sub.f32 	%f36, %f8, %f34;
	mul.f32 	%f37, %f35, %f36;
	st.global.f32 	[%rd32+8], %f37;
	mul.f32 	%f38, %f37, 0f40800000;
	sub.f32 	%f39, %f8, %f37;
	mul.f32 	%f40, %f38, %f39;
	st.global.f32 	[%rd32+12], %f40;
	mul.f32 	%f41, %f40, 0f40800000;
	sub.f32 	%f42, %f8, %f40;
	mul.f32 	%f43, %f41, %f42;
	st.global.f32 	[%rd32+16], %f43;
	mul.f32 	%f44, %f43, 0f40800000;
	sub.f32 	%f45, %f8, %f43;
	mul.f32 	%f46, %f44, %f45;
	st.global.f32 	[%rd32+20], %f46;
	mul.f32 	%f47, %f46, 0f40800000;
	sub.f32 	%f48, %f8, %f46;
	mul.f32 	%f49, %f47, %f48;
	st.global.f32 	[%rd32+24], %f49;
	mul.f32 	%f50, %f49, 0f40800000;
	sub.f32 	%f51, %f8, %f49;
	mul.f32 	%f52, %f50, %f51;
	st.global.f32 	[%rd32+28], %f52;
	mul.f32 	%f53, %f52, 0f40800000;
	sub.f32 	%f54, %f8, %f52;
	mul.f32 	%f98, %f53, %f54;
	st.global.f32 	[%rd32+32], %f98;
	add.s64 	%rd33, %rd33, -16;
	add.s64 	%rd32, %rd32, 64;
	setp.ne.s64 	%p3, %rd33, 0;
	@%p3 bra 	$L__BB1_3;
$L__BB1_4:
	setp.eq.s64 	%p4, %rd3, 0;
	@%p4 bra 	$L__BB1_13;
	and.b64  	%rd11, %rd2, 7;
	setp.lt.u64 	%p5, %rd3, 8;
	@%p5 bra 	$L__BB1_7;
	shl.b64 	%rd26, %rd35, 2;
	add.s64 	%rd27, %rd1, %rd26;
	ld.global.f32 	%f55, [%rd27];
	mul.f32 	%f56, %f55, 0f40800000;
	mov.f32 	%f57, 0f3F800000;
	sub.f32 	%f58, %f57, %f55;
	mul.f32 	%f59, %f56, %f58;
	st.global.f32 	[%rd27+4], %f59;
	mul.f32 	%f60, %f59, 0f40800000;
	sub.f32 	%f61, %f57, %f59;
	mul.f32 	%f62, %f60, %f61;
	st.global.f32 	[%rd27+8], %f62;
	mul.f32 	%f63, %f62, 0f40800000;
	sub.f32 	%f64, %f57, %f62;
	mul.f32 	%f65, %f63, %f64;
	st.global.f32 	[%rd27+12], %f65;
	mul.f32 	%f66, %f65, 0f40800000;
	sub.f32 	%f67, %f57, %f65;
	mul.f32 	%f68, %f66, %f67;
	st.global.f32 	[%rd27+16], %f68;
	mul.f32 	%f69, %f68, 0f40800000;
	sub.f32 	%f70, %f57, %f68;
	mul.f32 	%f71, %f69, %f70;
	st.global.f32 	[%rd27+20], %f71;
	mul.f32 	%f72, %f71, 0f40800000;
	sub.f32 	%f73, %f57, %f71;
	mul.f32 	%f74, %f72, %f73;
	st.global.f32 	[%rd27+24], %f74;
	mul.f32 	%f75, %f74, 0f40800000;
	sub.f32 	%f76, %f57, %f74;
	mul.f32 	%f77, %f75, %f76;
	st.global.f32 	[%rd27+28], %f77;
	mul.f32 	%f78, %f77, 0f40800000;
	sub.f32 	%f79, %f57, %f77;
	mul.f32 	%f80, %f78, %f79;
	add.s64 	%rd35, %rd35, 8;
	st.global.f32 	[%rd27+32], %f80;
$L__BB1_7:
	setp.eq.s64 	%p6, %rd11, 0;
	@%p6 bra 	$L__BB1_13;
	and.b64  	%rd37, %rd2, 3;
	setp.lt.u64 	%p7, %rd11, 4;
	@%p7 bra 	$L__BB1_10;
	shl.b64 	%rd28, %rd35, 2;
	add.s64 	%rd29, %rd1, %rd28;
	ld.global.f32 	%f81, [%rd29];
	mul.f32 	%f82, %f81, 0f40800000;
	mov.f32 	%f83, 0f3F800000;
	sub.f32 	%f84, %f83, %f81;
	mul.f32 	%f85, %f82, %f84;
	st.global.f32 	[%rd29+4], %f85;
	mul.f32 	%f86, %f85, 0f40800000;
	sub.f32 	%f87, %f83, %f85;
	mul.f32 	%f88, %f86, %f87;
	st.global.f32 	[%rd29+8], %f88;
	mul.f32 	%f89, %f88, 0f40800000;
	sub.f32 	%f90, %f83, %f88;
	mul.f32 	%f91, %f89, %f90;
	st.global.f32 	[%rd29+12], %f91;
	mul.f32 	%f92, %f91, 0f40800000;
	sub.f32 	%f93, %f83, %f91;
	mul.f32 	%f94, %f92, %f93;
	add.s64 	%rd35, %rd35, 4;
	st.global.f32 	[%rd29+16], %f94;
$L__BB1_10:
	setp.eq.s64 	%p8, %rd37, 0;
	@%p8 bra 	$L__BB1_13;
	shl.b64 	%rd30, %rd35, 2;
	add.s64 	%rd31, %rd30, %rd1;
	ld.global.f32 	%f99, [%rd31];
	add.s64 	%rd38, %rd31, 4;
$L__BB1_12:
	.pragma "nounroll";
	mul.f32 	%f95, %f99, 0f40800000;
	mov.f32 	%f96, 0f3F800000;
	sub.f32 	%f97, %f96, %f99;
	mul.f32 	%f99, %f95, %f97;
	st.global.f32 	[%rd38], %f99;
	add.s64 	%rd38, %rd38, 4;
	add.s64 	%rd37, %rd37, -1;
	setp.ne.s64 	%p9, %rd37, 0;
	@%p9 bra 	$L__BB1_12;
$L__BB1_13:
	ret;

}


// ===== COMPILED SASS (sm_100) =====

	.target	sm_100

	.elftype	@"ET_EXEC"


//--------------------- .note.nv.tkinfo           --------------------------
	.section	.note.nv.tkinfo,"",@"SHT_NOTE"
	.sectionflags	@"SHF_NOTE_NV_TKINFO"
	.tkinfo
        /*0018*/ 	.word	0x00000002
        /*0030*/ 	.string	""
        /*0030*/ 	.string	"ptxas"
        /*0030*/ 	.string	"Cuda compilation tools, release 13.0, V13.0.88"
        /*0030*/ 	.string	"Build cuda_13.0.r13.0/compiler.36424714_0"
        /*0030*/ 	.string	"-arch sm_100 -m 64 "



//--------------------- .note.nv.cuinfo           --------------------------
	.section	.note.nv.cuinfo,"",@"SHT_NOTE"
	.sectionflags	@"SHF_NOTE_NV_CUINFO"
        /*0018*/ 	.short	0x0002
        /*001a*/ 	.short	0x0064
        /*001c*/ 	.short	0x0082
	.zero		2


//--------------------- .nv.info                  --------------------------
	.section	.nv.info,"",@"SHT_CUDA_INFO"
	.align	4


	//----- nvinfo : EIATTR_REGCOUNT
	.align		4
        /*0000*/ 	.byte	0x04, 0x2f
        /*0002*/ 	.short	(.L_1 - .L_0)
	.align		4
.L_0:
        /*0004*/ 	.word	index@(_Z3addPKfS0_Pfm)
        /*0008*/ 	.word	0x0000000c


	//----- nvinfo : EIATTR_FRAME_SIZE
	.align		4
.L_1:
        /*000c*/ 	.byte	0x04, 0x11
        /*000e*/ 	.short	(.L_3 - .L_2)
	.align		4
.L_2:
        /*0010*/ 	.word	index@(_Z3addPKfS0_Pfm)
        /*0014*/ 	.word	0x00000000


	//----- nvinfo : EIATTR_REGCOUNT
	.align		4
.L_3:
        /*0018*/ 	.byte	0x04, 0x2f
        /*001a*/ 	.short	(.L_5 - .L_4)
	.align		4
.L_4:
        /*001c*/ 	.word	index@(_Z14chaotic_seriesPfm)
        /*0020*/ 	.word	0x00000020


	//----- nvinfo : EIATTR_FRAME_SIZE
	.align		4
.L_5:
        /*0024*/ 	.byte	0x04, 0x11
        /*0026*/ 	.short	(.L_7 - .L_6)
	.align		4
.L_6:
        /*0028*/ 	.word	index@(_Z14chaotic_seriesPfm)
        /*002c*/ 	.word	0x00000000


	//----- nvinfo : EIATTR_MIN_STACK_SIZE
	.align		4
.L_7:
        /*0030*/ 	.byte	0x04, 0x12
        /*0032*/ 	.short	(.L_9 - .L_8)
	.align		4
.L_8:
        /*0034*/ 	.word	index@(_Z14chaotic_seriesPfm)
        /*0038*/ 	.word	0x00000000


	//----- nvinfo : EIATTR_MIN_STACK_SIZE
	.align		4
.L_9:
        /*003c*/ 	.byte	0x04, 0x12
        /*003e*/ 	.short	(.L_11 - .L_10)
	.align		4
.L_10:
        /*0040*/ 	.word	index@(_Z3addPKfS0_Pfm)
        /*0044*/ 	.word	0x00000000
.L_11:


//--------------------- .nv.compat                --------------------------
	.section	.nv.compat,"",@"SHT_CUDA_COMPAT_INFO"
	.align	4
        /*0000*/ 	.byte	0x02, 0x09, 0x00, 0x00, 0x02, 0x02, 0x01, 0x00, 0x02, 0x05, 0x05, 0x00, 0x03, 0x07, 0x01, 0x01
        /*0010*/ 	.byte	0x02, 0x03, 0x00, 0x00, 0x02, 0x06, 0x01, 0x00, 0x04, 0x0b, 0x08, 0x00, 0x09, 0x00, 0x00, 0x00
        /*0020*/ 	.byte	0x00, 0x00, 0x00, 0x00


//--------------------- .nv.info._Z14chaotic_seriesPfm --------------------------
	.section	.nv.info._Z14chaotic_seriesPfm,"",@"SHT_CUDA_INFO"
	.sectionflags	@""
	.align	4


	//----- nvinfo : EIATTR_CUDA_API_VERSION
	.align		4
        /*0000*/ 	.byte	0x04, 0x37
        /*0002*/ 	.short	(.L_13 - .L_12)
.L_12:
        /*0004*/ 	.word	0x00000082


	//----- nvinfo : EIATTR_KPARAM_INFO
	.align		4
.L_13:
        /*0008*/ 	.byte	0x04, 0x17
        /*000a*/ 	.short	(.L_15 - .L_14)
.L_14:
        /*000c*/ 	.word	0x00000000
        /*0010*/ 	.short	0x0001
        /*0012*/ 	.short	0x0008
        /*0014*/ 	.byte	0x00, 0xf0, 0x21, 0x00


	//----- nvinfo : EIATTR_KPARAM_INFO
	.align		4
.L_15:
        /*0018*/ 	.byte	0x04, 0x17
        /*001a*/ 	.short	(.L_17 - .L_16)
.L_16:
        /*001c*/ 	.word	0x00000000
        /*0020*/ 	.short	0x0000
        /*0022*/ 	.short	0x0000
        /*0024*/ 	.byte	0x00, 0xf5, 0x21, 0x00


	//----- nvinfo : EIATTR_SPARSE_MMA_MASK
	.align		4
.L_17:
        /*0028*/ 	.byte	0x03, 0x50
        /*002a*/ 	.short	0x0000


	//----- nvinfo : EIATTR_MAXREG_COUNT
	.align		4
        /*002c*/ 	.byte	0x03, 0x1b
        /*002e*/ 	.short	0x00ff


	//----- nvinfo : EIATTR_MERCURY_ISA_VERSION
	.align		4
        /*0030*/ 	.byte	0x03, 0x5f
        /*0032*/ 	.short	0x0101


	//----- nvinfo : EIATTR_VRC_CTA_INIT_COUNT
	.align		4
        /*0034*/ 	.byte	0x02, 0x4a
	.zero		1
	.zero		1


	//----- nvinfo : EIATTR_EXIT_INSTR_OFFSETS
	.align		4
        /*0038*/ 	.byte	0x04, 0x1c
        /*003a*/ 	.short	(.L_19 - .L_18)


	//   ....[0]....
.L_18:
        /*003c*/ 	.word	0x00000060


	//   ....[1]....
        /*0040*/ 	.word	0x00000660


	//   ....[2]....
        /*0044*/ 	.word	0x00000950


	//   ....[3]....
        /*0048*/ 	.word	0x00000b50


	//   ....[4]....
        /*004c*/ 	.word	0x00000cb0


	//----- nvinfo : EIATTR_CBANK_PARAM_SIZE
	.align		4
.L_19:
        /*0050*/ 	.byte	0x03, 0x19
        /*0052*/ 	.short	0x0010


	//----- nvinfo : EIATTR_PARAM_CBANK
	.align		4
        /*0054*/ 	.byte	0x04, 0x0a
        /*0056*/ 	.short	(.L_21 - .L_20)
	.align		4
.L_20:
        /*0058*/ 	.word	index@(.nv.constant0._Z14chaotic_seriesPfm)
        /*005c*/ 	.short	0x0380
        /*005e*/ 	.short	0x0010


	//----- nvinfo : EIATTR_SW_WAR
	.align		4
.L_21:
        /*0060*/ 	.byte	0x04, 0x36
        /*0062*/ 	.short	(.L_23 - .L_22)
.L_22:
        /*0064*/ 	.word	0x00000008
.L_23:


//--------------------- .nv.info._Z3addPKfS0_Pfm  --------------------------
	.section	.nv.info._Z3addPKfS0_Pfm,"",@"SHT_CUDA_INFO"
	.sectionflags	@""
	.align	4


	//----- nvinfo : EIATTR_CUDA_API_VERSION
	.align		4
        /*0000*/ 	.byte	0x04, 0x37
        /*0002*/ 	.short	(.L_25 - .L_24)
.L_24:
        /*0004*/ 	.word	0x00000082


	//----- nvinfo : EIATTR_KPARAM_INFO
	.align		4
.L_25:
        /*0008*/ 	.byte	0x04, 0x17
        /*000a*/ 	.short	(.L_27 - .L_26)
.L_26:
        /*000c*/ 	.word	0x00000000
        /*0010*/ 	.short	0x0003
        /*0012*/ 	.short	0x0018
        /*0014*/ 	.byte	0x00, 0xf0, 0x21, 0x00


	//----- nvinfo : EIATTR_KPARAM_INFO
	.align		4
.L_27:
        /*0018*/ 	.byte	0x04, 0x17
        /*001a*/ 	.short	(.L_29 - .L_28)
.L_28:
        /*001c*/ 	.word	0x00000000
        /*0020*/ 	.short	0x0002
        /*0022*/ 	.short	0x0010
        /*0024*/ 	.byte	0x00, 0xf5, 0x21, 0x00


	//----- nvinfo : EIATTR_KPARAM_INFO
	.align		4
.L_29:
        /*0028*/ 	.byte	0x04, 0x17
        /*002a*/ 	.short	(.L_31 - .L_30)
.L_30:
        /*002c*/ 	.word	0x00000000
        /*0030*/ 	.short	0x0001
        /*0032*/ 	.short	0x0008
        /*0034*/ 	.byte	0x00, 0xf5, 0x21, 0x00


	//----- nvinfo : EIATTR_KPARAM_INFO
	.align		4
.L_31:
        /*0038*/ 	.byte	0x04, 0x17
        /*003a*/ 	.short	(.L_33 - .L_32)
.L_32:
        /*003c*/ 	.word	0x00000000
        /*0040*/ 	.short	0x0000
        /*0042*/ 	.short	0x0000
        /*0044*/ 	.byte	0x00, 0xf5, 0x21, 0x00


	//----- nvinfo : EIATTR_SPARSE_MMA_MASK
	.align		4
.L_33:
        /*0048*/ 	.byte	0x03, 0x50
        /*004a*/ 	.short	0x0000


	//----- nvinfo : EIATTR_MAXREG_COUNT
	.align		4
        /*004c*/ 	.byte	0x03, 0x1b
        /*004e*/ 	.short	0x00ff


	//----- nvinfo : EIATTR_MERCURY_ISA_VERSION
	.align		4
        /*0050*/ 	.byte	0x03, 0x5f
        /*0052*/ 	.short	0x0101


	//----- nvinfo : EIATTR_VRC_CTA_INIT_COUNT
	.align		4
        /*0054*/ 	.byte	0x02, 0x4a
	.zero		1
	.zero		1


	//----- nvinfo : EIATTR_EXIT_INSTR_OFFSETS
	.align		4
        /*0058*/ 	.byte	0x04, 0x1c
        /*005a*/ 	.short	(.L_35 - .L_34)


	//   ....[0]....
.L_34:
        /*005c*/ 	.word	0x00000080


	//   ....[1]....
        /*0060*/ 	.word	0x00000180


	//----- nvinfo : EIATTR_CBANK_PARAM_SIZE
	.align		4
.L_35:
        /*0064*/ 	.byte	0x03, 0x19
        /*0066*/ 	.short	0x0020


	//----- nvinfo : EIATTR_PARAM_CBANK
	.align		4
        /*0068*/ 	.byte	0x04, 0x0a
        /*006a*/ 	.short	(.L_37 - .L_36)
	.align		4
.L_36:
        /*006c*/ 	.word	index@(.nv.constant0._Z3addPKfS0_Pfm)
        /*0070*/ 	.short	0x0380
        /*0072*/ 	.short	0x0020


	//----- nvinfo : EIATTR_SW_WAR
	.align		4
.L_37:
        /*0074*/ 	.byte	0x04, 0x36
        /*0076*/ 	.short	(.L_39 - .L_38)
.L_38:
        /*0078*/ 	.word	0x00000008
.L_39:


//--------------------- .nv.callgraph             --------------------------
	.section	.nv.callgraph,"",@"SHT_CUDA_CALLGRAPH"
	.align	4
	.sectionentsize	8
	.align		4
        /*0000*/ 	.word	0x00000000
	.align		4
        /*0004*/ 	.word	0xffffffff
	.align		4
        /*0008*/ 	.word	0x00000000
	.align		4
        /*000c*/ 	.word	0xfffffffe
	.align		4
        /*0010*/ 	.word	0x00000000
	.align		4
        /*0014*/ 	.word	0xfffffffd
	.align		4
        /*0018*/ 	.word	0x00000000
	.align		4
        /*001c*/ 	.word	0xfffffffc


//--------------------- .text._Z14chaotic_seriesPfm --------------------------
	.section	.text._Z14chaotic_seriesPfm,"ax",@progbits
	.align	128
        .global         _Z14chaotic_seriesPfm
        .type           _Z14chaotic_seriesPfm,@function
        .size           _Z14chaotic_seriesPfm,(.L_x_7 - _Z14chaotic_seriesPfm)
        .other          _Z14chaotic_seriesPfm,@"STO_CUDA_ENTRY STV_DEFAULT"
_Z14chaotic_seriesPfm:
.text._Z14chaotic_seriesPfm:
[----:B------:R-:W-:Y:S01]  /*0000*/  LDC R1, c[0x0][0x37c] ;  /* 0x0000df00ff017b82 */ /* 0x000fe20000000800 */
[----:B------:R-:W0:Y:S02]  /*0010*/  LDCU.64 UR4, c[0x0][0x388] ;  /* 0x00007100ff0477ac */ /* 0x000e240008000a00 */
[----:B0-----:R-:W-:-:S04]  /*0020*/  UIADD3 UR8, UP0, UPT, UR4, -0x1, URZ ;  /* 0xffffffff04087890 */ /* 0x001fc8000ff1e0ff */
[----:B------:R-:W-:Y:S02]  /*0030*/  UIADD3.X UR9, UPT, UPT, UR5, -0x1, URZ, UP0, !UPT ;  /* 0xffffffff05097890 */ /* 0x000fe400087fe4ff */
[----:B------:R-:W-:-:S04]  /*0040*/  ISETP.NE.U32.AND P0, PT, RZ, UR8, PT ;  /* 0x00000008ff007c0c */ /* 0x000fc8000bf05070 */
[----:B------:R-:W-:-:S13]  /*0050*/  ISETP.NE.AND.EX P0, PT, RZ, UR9, PT, P0 ;  /* 0x00000009ff007c0c */ /* 0x000fda000bf05300 */
[----:B------:R-:W-:Y:S05]  /*0060*/  @!P0 EXIT ;  /* 0x000000000000894d */ /* 0x000fea0003800000 */
[----:B------:R-:W-:Y:S02]  /*0070*/  UIADD3 UR4, UP0, UPT, UR4, -0x2, URZ ;  /* 0xfffffffe04047890 */ /* 0x000fe4000ff1e0ff */
[----:B------:R-:W-:Y:S02]  /*0080*/  ULOP3.LUT UR10, UR8, 0xf, URZ, 0xc0, !UPT ;  /* 0x0000000f080a7892 */ /* 0x000fe4000f8ec0ff */
[----:B------:R-:W-:Y:S02]  /*0090*/  UIADD3.X UR7, UPT, UPT, UR5, -0x1, URZ, UP0, !UPT ;  /* 0xffffffff05077890 */ /* 0x000fe400087fe4ff */
[----:B------:R-:W-:Y:S02]  /*00a0*/  UISETP.GE.U32.AND UP0, UPT, UR4, 0xf, UPT ;  /* 0x0000000f0400788c */ /* 0x000fe4000bf06070 */
[----:B------:R-:W-:Y:S01]  /*00b0*/  ISETP.NE.U32.AND P0, PT, RZ, UR10, PT ;  /* 0x0000000aff007c0c */ /* 0x000fe2000bf05070 */
[----:B------:R-:W-:Y:S01]  /*00c0*/  UMOV UR5, URZ ;  /* 0x000000ff00057c82 */ /* 0x000fe20008000000 */
[----:B------:R-:W-:-:S02]  /*00d0*/  UISETP.GE.U32.AND.EX UP0, UPT, UR7, URZ, UPT, UP0 ;  /* 0x000000ff0700728c */ /* 0x000fc4000bf06100 */
[----:B------:R-:W-:Y:S01]  /*00e0*/  ISETP.NE.AND.EX P0, PT, RZ, RZ, PT, P0 ;  /* 0x000000ffff00720c */ /* 0x000fe20003f05300 */
[----:B------:R-:W-:Y:S01]  /*00f0*/  UMOV UR6, URZ ;  /* 0x000000ff00067c82 */ /* 0x000fe20008000000 */
[----:B------:R-:W0:Y:S05]  /*0100*/  LDCU.64 UR12, c[0x0][0x358] ;  /* 0x00006b00ff0c77ac */ /* 0x000e2a0008000a00 */
[----:B------:R-:W-:Y:S06]  /*0110*/  BRA.U !UP0, `(.L_x_0) ;  /* 0x0000000508507547 */ /* 0x000fec000b800000 */
[----:B------:R-:W0:Y:S01]  /*0120*/  LDC.64 R4, c[0x0][0x380] ;  /* 0x0000e000ff047b82 */ /* 0x000e220000000a00 */
[----:B------:R-:W1:Y:S01]  /*0130*/  LDCU.64 UR4, c[0x0][0x380] ;  /* 0x00007000ff0477ac */ /* 0x000e620008000a00 */
[----:B0-----:R0:W5:Y:S01]  /*0140*/  LDG.E R5, desc[UR12][R4.64] ;  /* 0x0000000c04057981 */ /* 0x001162000c1e1900 */
[----:B-1----:R-:W-:Y:S01]  /*0150*/  UIADD3 UR4, UP0, UPT, UR4, 0x20, URZ ;  /* 0x0000002004047890 */ /* 0x002fe2000ff1e0ff */
[----:B------:R-:W-:-:S03]  /*0160*/  UMOV UR6, UR9 ;  /* 0x0000000900067c82 */ /* 0x000fc60008000000 */
[----:B------:R-:W-:Y:S02]  /*0170*/  UIADD3.X UR7, UPT, UPT, URZ, UR5, URZ, UP0, !UPT ;  /* 0x00000005ff077290 */ /* 0x000fe400087fe4ff */
[----:B------:R-:W-:Y:S01]  /*0180*/  ULOP3.LUT UR5, UR8, 0xfffffff0, URZ, 0xc0, !UPT ;  /* 0xfffffff008057892 */ /* 0x000fe2000f8ec0ff */
[----:B------:R-:W-:-:S03]  /*0190*/  MOV R0, UR4 ;  /* 0x0000000400007c02 */ /* 0x000fc60008000f00 */
[----:B------:R-:W-:Y:S01]  /*01a0*/  MOV R3, UR7 ;  /* 0x0000000700037c02 */ /* 0x000fe20008000f00 */
[----:B------:R-:W-:Y:S02]  /*01b0*/  UMOV UR7, UR9 ;  /* 0x0000000900077c82 */ /* 0x000fe40008000000 */
[----:B0-----:R-:W-:-:S05]  /*01c0*/  UMOV UR4, UR5 ;  /* 0x0000000500047c82 */ /* 0x001fca0008000000 */
.L_x_1:
[C---:B-1---5:R-:W-:Y:S01]  /*01d0*/  FADD R7, -R5.reuse, 1 ;  /* 0x3f80000005077421 */ /* 0x062fe20000000100 */
[----:B------:R-:W-:Y:S01]  /*01e0*/  FMUL R2, R5, 4 ;  /* 0x4080000005027820 */ /* 0x000fe20000400000 */
[----:B------:R-:W-:-:S03]  /*01f0*/  UIADD3 UR4, UP0, UPT, UR4, -0x10, URZ ;  /* 0xfffffff004047890 */ /* 0x000fc6000ff1e0ff */
[----:B------:R-:W-:Y:S01]  /*0200*/  FMUL R2, R2, R7 ;  /* 0x0000000702027220 */ /* 0x000fe20000400000 */
[----:B------:R-:W-:Y:S02]  /*0210*/  UIADD3.X UR7, UPT, UPT, UR7, -0x1, URZ, UP0, !UPT ;  /* 0xffffffff07077890 */ /* 0x000fe400087fe4ff */
[----:B------:R-:W-:Y:S01]  /*0220*/  UISETP.NE.U32.AND UP0, UPT, UR4, URZ, UPT ;  /* 0x000000ff0400728c */ /* 0x000fe2000bf05070 */
[C---:B------:R-:W-:Y:S01]  /*0230*/  FMUL R4, R2.reuse, 4 ;  /* 0x4080000002047820 */ /* 0x040fe20000400000 */
[----:B------:R-:W-:Y:S02]  /*0240*/  FADD R5, -R2, 1 ;  /* 0x3f80000002057421 */ /* 0x000fe40000000100 */
[----:B------:R-:W-:Y:S02]  /*0250*/  UISETP.NE.AND.EX UP0, UPT, UR7, URZ, UPT, UP0 ;  /* 0x000000ff0700728c */ /* 0x000fe4000bf05300 */
[----:B------:R-:W-:-:S04]  /*0260*/  FMUL R4, R4, R5 ;  /* 0x0000000504047220 */ /* 0x000fc80000400000 */
[C---:B------:R-:W-:Y:S01]  /*0270*/  FMUL R5, R4.reuse, 4 ;  /* 0x4080000004057820 */ /* 0x040fe20000400000 */
[----:B------:R-:W-:-:S04]  /*0280*/  FADD R6, -R4, 1 ;  /* 0x3f80000004067421 */ /* 0x000fc80000000100 */
        /* <DEDUP_REMOVED lines=33> */
[----:B------:R-:W-:Y:S01]  /*04a0*/  FMUL R27, R8, R9 ;  /* 0x00000009081b7220 */ /* 0x000fe20000400000 */
[----:B------:R-:W-:Y:S02]  /*04b0*/  MOV R8, R0 ;  /* 0x0000000000087202 */ /* 0x000fe40000000f00 */
[----:B------:R-:W-:Y:S01]  /*04c0*/  MOV R9, R3 ;  /* 0x0000000300097202 */ /* 0x000fe20000000f00 */
[C---:B------:R-:W-:Y:S01]  /*04d0*/  FMUL R0, R27.reuse, 4 ;  /* 0x408000001b007820 */ /* 0x040fe20000400000 */
[----:B------:R-:W-:-:S03]  /*04e0*/  FADD R3, -R27, 1 ;  /* 0x3f8000001b037421 */ /* 0x000fc60000000100 */
[----:B------:R0:W-:Y:S01]  /*04f0*/  STG.E desc[UR12][R8.64+-0x14], R5 ;  /* 0xffffec0508007986 */ /* 0x0001e2000c10190c */
[----:B------:R-:W-:-:S03]  /*0500*/  FMUL R29, R0, R3 ;  /* 0x00000003001d7220 */ /* 0x000fc60000400000 */
[----:B------:R1:W-:Y:S01]  /*0510*/  STG.E desc[UR12][R8.64+-0x1c], R2 ;  /* 0xffffe40208007986 */ /* 0x0003e2000c10190c */
[C---:B------:R-:W-:Y:S01]  /*0520*/  FMUL R0, R29.reuse, 4 ;  /* 0x408000001d007820 */ /* 0x040fe20000400000 */
[----:B------:R-:W-:Y:S02]  /*0530*/  FADD R3, -R29, 1 ;  /* 0x3f8000001d037421 */ /* 0x000fe40000000100 */
[----:B------:R1:W-:Y:S02]  /*0540*/  STG.E desc[UR12][R8.64+-0x18], R4 ;  /* 0xffffe80408007986 */ /* 0x0003e4000c10190c */
[----:B0-----:R-:W-:Y:S02]  /*0550*/  FMUL R5, R0, R3 ;  /* 0x0000000300057220 */ /* 0x001fe40000400000 */
[----:B------:R1:W-:Y:S01]  /*0560*/  STG.E desc[UR12][R8.64+-0x10], R6 ;  /* 0xfffff00608007986 */ /* 0x0003e2000c10190c */
[----:B------:R-:W-:-:S03]  /*0570*/  IADD3 R0, P1, PT, R8, 0x40, RZ ;  /* 0x0000004008007810 */ /* 0x000fc60007f3e0ff */
[----:B------:R1:W-:Y:S01]  /*0580*/  STG.E desc[UR12][R8.64+-0xc], R7 ;  /* 0xfffff40708007986 */ /* 0x0003e2000c10190c */
[----:B------:R-:W-:-:S03]  /*0590*/  IADD3.X R3, PT, PT, RZ, R9, RZ, P1, !PT ;  /* 0x00000009ff037210 */ /* 0x000fc60000ffe4ff */
[----:B------:R1:W-:Y:S04]  /*05a0*/  STG.E desc[UR12][R8.64+-0x8], R11 ;  /* 0xfffff80b08007986 */ /* 0x0003e8000c10190c */
        /* <DEDUP_REMOVED lines=9> */
[----:B------:R1:W-:Y:S01]  /*0640*/  STG.E desc[UR12][R8.64+0x20], R5 ;  /* 0x0000200508007986 */ /* 0x0003e2000c10190c */
[----:B------:R-:W-:Y:S05]  /*0650*/  BRA.U UP0, `(.L_x_1) ;  /* 0xfffffff900dc7547 */ /* 0x000fea000b83ffff */
.L_x_0:
[----:B0-----:R-:W-:Y:S05]  /*0660*/  @!P0 EXIT ;  /* 0x000000000000894d */ /* 0x001fea0003800000 */
[----:B------:R-:W-:Y:S02]  /*0670*/  UISETP.GE.U32.AND UP0, UPT, UR10, 0x8, UPT ;  /* 0x000000080a00788c */ /* 0x000fe4000bf06070 */
[----:B------:R-:W-:Y:S02]  /*0680*/  ULOP3.LUT UR9, UR8, 0x7, URZ, 0xc0, !UPT ;  /* 0x0000000708097892 */ /* 0x000fe4000f8ec0ff */
[----:B------:R-:W-:-:S04]  /*0690*/  UISETP.GE.U32.AND.EX UP0, UPT, URZ, URZ, UPT, UP0 ;  /* 0x000000ffff00728c */ /* 0x000fc8000bf06100 */
[----:B------:R-:W-:-:S04]  /*06a0*/  ISETP.NE.U32.AND P0, PT, RZ, UR9, PT ;  /* 0x00000009ff007c0c */ /* 0x000fc8000bf05070 */
[----:B------:R-:W-:Y:S01]  /*06b0*/  ISETP.NE.AND.EX P0, PT, RZ, RZ, PT, P0 ;  /* 0x000000ffff00720c */ /* 0x000fe20003f05300 */
[----:B------:R-:W-:-:S12]  /*06c0*/  BRA.U !UP0, `(.L_x_2) ;  /* 0x0000000108a07547 */ /* 0x000fd8000b800000 */
[----:B------:R-:W0:Y:S02]  /*06d0*/  LDCU.64 UR10, c[0x0][0x380] ;  /* 0x00007000ff0a77ac */ /* 0x000e240008000a00 */
[----:B0-----:R-:W-:-:S04]  /*06e0*/  ULEA UR4, UP0, UR5, UR10, 0x2 ;  /* 0x0000000a05047291 */ /* 0x001fc8000f8010ff */
[----:B------:R-:W-:Y:S02]  /*06f0*/  ULEA.HI.X UR7, UR5, UR11, UR6, 0x2, UP0 ;  /* 0x0000000b05077291 */ /* 0x000fe400080f1406 */
[----:B-1----:R-:W-:-:S04]  /*0700*/  MOV R2, UR4 ;  /* 0x0000000400027c02 */ /* 0x002fc80008000f00 */
[----:B------:R-:W-:-:S05]  /*0710*/  MOV R3, UR7 ;  /* 0x0000000700037c02 */ /* 0x000fca0008000f00 */
[----:B------:R-:W2:Y:S01]  /*0720*/  LDG.E R0, desc[UR12][R2.64] ;  /* 0x0000000c02007981 */ /* 0x000ea2000c1e1900 */
[----:B------:R-:W-:-:S04]  /*0730*/  UIADD3 UR5, UP0, UPT, UR5, 0x8, URZ ;  /* 0x0000000805057890 */ /* 0x000fc8000ff1e0ff */
[----:B------:R-:W-:Y:S01]  /*0740*/  UIADD3.X UR6, UPT, UPT, URZ, UR6, URZ, UP0, !UPT ;  /* 0x00000006ff067290 */ /* 0x000fe200087fe4ff */
[C---:B--2---:R-:W-:Y:S01]  /*0750*/  FMUL R4, R0.reuse, 4 ;  /* 0x4080000000047820 */ /* 0x044fe20000400000 */
[----:B------:R-:W-:-:S04]  /*0760*/  FADD R5, -R0, 1 ;  /* 0x3f80000000057421 */ /* 0x000fc80000000100 */
[----:B------:R-:W-:-:S04]  /*0770*/  FMUL R5, R4, R5 ;  /* 0x0000000504057220 */ /* 0x000fc80000400000 */
[C---:B------:R-:W-:Y:S01]  /*0780*/  FMUL R0, R5.reuse, 4 ;  /* 0x4080000005007820 */ /* 0x040fe20000400000 */
[----:B------:R-:W-:Y:S01]  /*0790*/  FADD R7, -R5, 1 ;  /* 0x3f80000005077421 */ /* 0x000fe20000000100 */
[----:B------:R0:W-:Y:S03]  /*07a0*/  STG.E desc[UR12][R2.64+0x4], R5 ;  /* 0x0000040502007986 */ /* 0x0001e6000c10190c */
        /* <DEDUP_REMOVED lines=24> */
[----:B------:R-:W-:-:S05]  /*0930*/  FMUL R19, R0, R19 ;  /* 0x0000001300137220 */ /* 0x000fca0000400000 */
[----:B------:R0:W-:Y:S02]  /*0940*/  STG.E desc[UR12][R2.64+0x20], R19 ;  /* 0x0000201302007986 */ /* 0x0001e4000c10190c */
.L_x_2:
[----:B------:R-:W-:Y:S05]  /*0950*/  @!P0 EXIT ;  /* 0x000000000000894d */ /* 0x000fea0003800000 */
[----:B------:R-:W-:Y:S02]  /*0960*/  UISETP.GE.U32.AND UP0, UPT, UR9, 0x4, UPT ;  /* 0x000000040900788c */ /* 0x000fe4000bf06070 */
[----:B------:R-:W-:Y:S02]  /*0970*/  ULOP3.LUT UR8, UR8, 0x3, URZ, 0xc0, !UPT ;  /* 0x0000000308087892 */ /* 0x000fe4000f8ec0ff */
[----:B------:R-:W-:Y:S01]  /*0980*/  UISETP.GE.U32.AND.EX UP0, UPT, URZ, URZ, UPT, UP0 ;  /* 0x000000ffff00728c */ /* 0x000fe2000bf06100 */
[----:B------:R-:W-:-:S03]  /*0990*/  UMOV UR4, URZ ;  /* 0x000000ff00047c82 */ /* 0x000fc60008000000 */
[----:B------:R-:W-:-:S04]  /*09a0*/  ISETP.NE.U32.AND P0, PT, RZ, UR8, PT ;  /* 0x00000008ff007c0c */ /* 0x000fc8000bf05070 */
[----:B------:R-:W-:Y:S01]  /*09b0*/  ISETP.NE.AND.EX P0, PT, RZ, UR4, PT, P0 ;  /* 0x00000004ff007c0c */ /* 0x000fe2000bf05300 */
[----:B------:R-:W-:-:S12]  /*09c0*/  BRA.U !UP0, `(.L_x_3) ;  /* 0x0000000108607547 */ /* 0x000fd8000b800000 */
[----:B------:R-:W2:Y:S02]  /*09d0*/  LDCU.64 UR10, c[0x0][0x380] ;  /* 0x00007000ff0a77ac */ /* 0x000ea40008000a00 */
[----:B--2---:R-:W-:-:S04]  /*09e0*/  ULEA UR10, UP0, UR5, UR10, 0x2 ;  /* 0x0000000a050a7291 */ /* 0x004fc8000f8010ff */
[----:B------:R-:W-:Y:S02]  /*09f0*/  ULEA.HI.X UR11, UR5, UR11, UR6, 0x2, UP0 ;  /* 0x0000000b050b7291 */ /* 0x000fe400080f1406 */
[----:B01----:R-:W-:-:S04]  /*0a00*/  MOV R2, UR10 ;  /* 0x0000000a00027c02 */ /* 0x003fc80008000f00 */
        /* <DEDUP_REMOVED lines=20> */
.L_x_3:
[----:B------:R-:W-:Y:S05]  /*0b50*/  @!P0 EXIT ;  /* 0x000000000000894d */ /* 0x000fea0003800000 */
[----:B------:R-:W3:Y:S02]  /*0b60*/  LDCU.64 UR10, c[0x0][0x380] ;  /* 0x00007000ff0a77ac */ /* 0x000ee40008000a00 */
[----:B---3--:R-:W-:-:S04]  /*0b70*/  ULEA UR7, UP0, UR5, UR10, 0x2 ;  /* 0x0000000a05077291 */ /* 0x008fc8000f8010ff */
[----:B------:R-:W-:Y:S02]  /*0b80*/  ULEA.HI.X UR6, UR5, UR11, UR6, 0x2, UP0 ;  /* 0x0000000b05067291 */ /* 0x000fe400080f1406 */
[----:B012---:R-:W-:-:S04]  /*0b90*/  MOV R2, UR7 ;  /* 0x0000000700027c02 */ /* 0x007fc80008000f00 */
[----:B------:R-:W-:-:S05]  /*0ba0*/  MOV R3, UR6 ;  /* 0x0000000600037c02 */ /* 0x000fca0008000f00 */
[----:B------:R0:W5:Y:S01]  /*0bb0*/  LDG.E R5, desc[UR12][R2.64] ;  /* 0x0000000c02057981 */ /* 0x000162000c1e1900 */
[----:B------:R-:W-:-:S04]  /*0bc0*/  UIADD3 UR5, UP0, UPT, UR7, 0x4, URZ ;  /* 0x0000000407057890 */ /* 0x000fc8000ff1e0ff */
[----:B------:R-:W-:-:S12]  /*0bd0*/  UIADD3.X UR6, UPT, UPT, URZ, UR6, URZ, UP0, !UPT ;  /* 0x00000006ff067290 */ /* 0x000fd800087fe4ff */
.L_x_4:
[C---:B-----5:R-:W-:Y:S01]  /*0be0*/  FADD R0, -R5.reuse, 1 ;  /* 0x3f80000005007421 */ /* 0x060fe20000000100 */
[----:B------:R-:W-:Y:S01]  /*0bf0*/  FMUL R5, R5, 4 ;  /* 0x4080000005057820 */ /* 0x000fe20000400000 */
[----:B0-----:R-:W-:Y:S01]  /*0c00*/  MOV R2, UR5 ;  /* 0x0000000500027c02 */ /* 0x001fe20008000f00 */
[----:B------:R-:W-:Y:S01]  /*0c10*/  UIADD3 UR8, UP0, UPT, UR8, -0x1, URZ ;  /* 0xffffffff08087890 */ /* 0x000fe2000ff1e0ff */
[----:B------:R-:W-:Y:S01]  /*0c20*/  MOV R3, UR6 ;  /* 0x0000000600037c02 */ /* 0x000fe20008000f00 */
[----:B------:R-:W-:Y:S01]  /*0c30*/  FMUL R5, R5, R0 ;  /* 0x0000000005057220 */ /* 0x000fe20000400000 */
[----:B------:R-:W-:Y:S02]  /*0c40*/  UIADD3 UR5, UP1, UPT, UR5, 0x4, URZ ;  /* 0x0000000405057890 */ /* 0x000fe4000ff3e0ff */
[----:B------:R-:W-:Y:S02]  /*0c50*/  UIADD3.X UR4, UPT, UPT, UR4, -0x1, URZ, UP0, !UPT ;  /* 0xffffffff04047890 */ /* 0x000fe400087fe4ff */
[----:B------:R1:W-:Y:S01]  /*0c60*/  STG.E desc[UR12][R2.64], R5 ;  /* 0x0000000502007986 */ /* 0x0003e2000c10190c */
[----:B------:R-:W-:-:S02]  /*0c70*/  UISETP.NE.U32.AND UP0, UPT, UR8, URZ, UPT ;  /* 0x000000ff0800728c */ /* 0x000fc4000bf05070 */
[----:B------:R-:W-:Y:S02]  /*0c80*/  UIADD3.X UR6, UPT, UPT, URZ, UR6, URZ, UP1, !UPT ;  /* 0x00000006ff067290 */ /* 0x000fe40008ffe4ff */
[----:B------:R-:W-:-:S09]  /*0c90*/  UISETP.NE.AND.EX UP0, UPT, UR4, URZ, UPT, UP0 ;  /* 0x000000ff0400728c */ /* 0x000fd2000bf05300 */
[----:B-1----:R-:W-:Y:S05]  /*0ca0*/  BRA.U UP0, `(.L_x_4) ;  /* 0xfffffffd00cc7547 */ /* 0x002fea000b83ffff */
[----:B------:R-:W-:Y:S05]  /*0cb0*/  EXIT ;  /* 0x000000000000794d */ /* 0x000fea0003800000 */
.L_x_5:
[----:B------:R-:W-:-:S00]  /*0cc0*/  BRA `(.L_x_5) ;  /* 0xfffffffc00fc7947 */ /* 0x000fc0000383ffff */
[----:B------:R-:W-:-:S00]  /*0cd0*/  NOP ;  /* 0x0000000000007918 */ /* 0x000fc00000000000 */
        /* <DEDUP_REMOVED lines=10> */
.L_x_7:


//--------------------- .text._Z3addPKfS0_Pfm     --------------------------
	.section	.text._Z3addPKfS0_Pfm,"ax",@progbits
	.align	128
        .global         _Z3addPKfS0_Pfm
        .type           _Z3addPKfS0_Pfm,@function
        .size           _Z3addPKfS0_Pfm,(.L_x_8 - _Z3addPKfS0_Pfm)
        .other          _Z3addPKfS0_Pfm,@"STO_CUDA_ENTRY STV_DEFAULT"
_Z3addPKfS0_Pfm:
.text._Z3addPKfS0_Pfm:
[----:B------:R-:W-:Y:S01]  /*0000*/  LDC R1, c[0x0][0x37c] ;  /* 0x0000df00ff017b82 */ /* 0x000fe20000000800 */
[----:B------:R-:W0:Y:S07]  /*0010*/  S2R R0, SR_TID.X ;  /* 0x0000000000007919 */ /* 0x000e2e0000002100 */
[----:B------:R-:W0:Y:S01]  /*0020*/  S2UR UR4, SR_CTAID.X ;  /* 0x00000000000479c3 */ /* 0x000e220000002500 */
[----:B------:R-:W1:Y:S07]  /*0030*/  LDCU.64 UR6, c[0x0][0x398] ;  /* 0x00007300ff0677ac */ /* 0x000e6e0008000a00 */
[----:B------:R-:W0:Y:S02]  /*0040*/  LDC R3, c[0x0][0x360] ;  /* 0x0000d800ff037b82 */ /* 0x000e240000000800 */
[----:B0-----:R-:W-:-:S05]  /*0050*/  IMAD R0, R3, UR4, R0 ;  /* 0x0000000403007c24 */ /* 0x001fca000f8e0200 */
[----:B-1----:R-:W-:-:S04]  /*0060*/  ISETP.GE.U32.AND P0, PT, R0, UR6, PT ;  /* 0x0000000600007c0c */ /* 0x002fc8000bf06070 */
[----:B------:R-:W-:-:S13]  /*0070*/  ISETP.GE.U32.AND.EX P0, PT, RZ, UR7, PT, P0 ;  /* 0x00000007ff007c0c */ /* 0x000fda000bf06100 */
[----:B------:R-:W-:Y:S05]  /*0080*/  @P0 EXIT ;  /* 0x000000000000094d */ /* 0x000fea0003800000 */
[----:B------:R-:W0:Y:S01]  /*0090*/  LDCU.128 UR8, c[0x0][0x380] ;  /* 0x00007000ff0877ac */ /* 0x000e220008000c00 */
[----:B------:R-:W-:Y:S01]  /*00a0*/  IMAD.SHL.U32 R6, R0, 0x4, RZ ;  /* 0x0000000400067824 */ /* 0x000fe200078e00ff */
[----:B------:R-:W-:Y:S01]  /*00b0*/  SHF.R.U32.HI R0, RZ, 0x1e, R0 ;  /* 0x0000001eff007819 */ /* 0x000fe20000011600 */
[----:B------:R-:W1:Y:S01]  /*00c0*/  LDCU.64 UR4, c[0x0][0x358] ;  /* 0x00006b00ff0477ac */ /* 0x000e620008000a00 */
[----:B------:R-:W2:Y:S02]  /*00d0*/  LDCU.64 UR6, c[0x0][0x390] ;  /* 0x00007200ff0677ac */ /* 0x000ea40008000a00 */
[C---:B0-----:R-:W-:Y:S02]  /*00e0*/  IADD3 R4, P1, PT, R6.reuse, UR10, RZ ;  /* 0x0000000a06047c10 */ /* 0x041fe4000ff3e0ff */
[----:B------:R-:W-:Y:S02]  /*00f0*/  IADD3 R2, P0, PT, R6, UR8, RZ ;  /* 0x0000000806027c10 */ /* 0x000fe4000ff1e0ff */
[----:B------:R-:W-:-:S02]  /*0100*/  IADD3.X R5, PT, PT, R0, UR11, RZ, P1, !PT ;  /* 0x0000000b00057c10 */ /* 0x000fc40008ffe4ff */
[----:B------:R-:W-:-:S04]  /*0110*/  IADD3.X R3, PT, PT, R0, UR9, RZ, P0, !PT ;  /* 0x0000000900037c10 */ /* 0x000fc800087fe4ff */
[----:B-1----:R-:W3:Y:S04]  /*0120*/  LDG.E R5, desc[UR4][R4.64] ;  /* 0x0000000404057981 */ /* 0x002ee8000c1e1900 */
[----:B------:R-:W3:Y:S01]  /*0130*/  LDG.E R2, desc[UR4][R2.64] ;  /* 0x0000000402027981 */ /* 0x000ee2000c1e1900 */
[----:B--2---:R-:W-:-:S04]  /*0140*/  IADD3 R6, P0, PT, R6, UR6, RZ ;  /* 0x0000000606067c10 */ /* 0x004fc8000ff1e0ff */
[----:B------:R-:W-:Y:S01]  /*0150*/  IADD3.X R7, PT, PT, R0, UR7, RZ, P0, !PT ;  /* 0x0000000700077c10 */ /* 0x000fe200087fe4ff */
[----:B---3--:R-:W-:-:S05]  /*0160*/  FADD R9, R2, R5 ;  /* 0x0000000502097221 */ /* 0x008fca0000000000 */
[----:B------:R-:W-:Y:S01]  /*0170*/  STG.E desc[UR4][R6.64], R9 ;  /* 0x0000000906007986 */ /* 0x000fe2000c101904 */
[----:B------:R-:W-:Y:S05]  /*0180*/  EXIT ;  /* 0x000000000000794d */ /* 0x000fea0003800000 */
.L_x_6:
        /* <DEDUP_REMOVED lines=15> */
.L_x_8:


//--------------------- .nv.shared.reserved.0     --------------------------
	.section	.nv.shared.reserved.0,"aw",@nobits
	.weak		__nv_reservedSMEM_offset_0_alias
	.size		__nv_reservedSMEM_offset_0_alias, 0, 64
	.other		__nv_reservedSMEM_offset_0_alias,@"STO_CUDA_RESERVED_SHARED STV_DEFAULT"
__nv_reservedSMEM_offset_0_alias:
	.zero		0
	.zero		64


//--------------------- .nv.constant0._Z14chaotic_seriesPfm --------------------------
	.section	.nv.constant0._Z14chaotic_seriesPfm,"a",@progbits
	.sectionflags	@""
	.align	4
.nv.constant0._Z14chaotic_seriesPfm:
	.zero		912


//--------------------- .nv.constant0._Z3addPKfS0_Pfm --------------------------
	.section	.nv.constant0._Z3addPKfS0_Pfm,"a",@progbits
	.sectionflags	@""
	.align	4
.nv.constant0._Z3addPKfS0_Pfm:
	.zero		928


//--------------------- SYMBOLS --------------------------

	.type		.nv.reservedSmem.offset0,@object
	.size		.nv.reservedSmem.offset0,0x4
